//
// Generated by NVIDIA NVVM Compiler
//
// Compiler Build ID: CL-36424714
// Cuda compilation tools, release 13.0, V13.0.88
// Based on NVVM 20.0.0
//

.version 9.0
.target sm_100
.address_size 64

	// .globl	_Z9gemm_fp16PK6__halfS1_PS_iii
// _ZZ9gemm_fp16PK6__halfS1_PS_iiiE5smemA has been demoted
// _ZZ9gemm_fp16PK6__halfS1_PS_iiiE5smemB has been demoted

.visible .entry _Z9gemm_fp16PK6__halfS1_PS_iii(
	.param .u64 .ptr .align 1 _Z9gemm_fp16PK6__halfS1_PS_iii_param_0,
	.param .u64 .ptr .align 1 _Z9gemm_fp16PK6__halfS1_PS_iii_param_1,
	.param .u64 .ptr .align 1 _Z9gemm_fp16PK6__halfS1_PS_iii_param_2,
	.param .u32 _Z9gemm_fp16PK6__halfS1_PS_iii_param_3,
	.param .u32 _Z9gemm_fp16PK6__halfS1_PS_iii_param_4,
	.param .u32 _Z9gemm_fp16PK6__halfS1_PS_iii_param_5
)
{
	.reg .pred 	%p<12>;
	.reg .b16 	%rs<4>;
	.reg .b32 	%r<46>;
	.reg .b32 	%f<66>;
	.reg .b64 	%rd<13>;
	// demoted variable
	.shared .align 4 .b8 _ZZ9gemm_fp16PK6__halfS1_PS_iiiE5smemA[1024];
	// demoted variable
	.shared .align 4 .b8 _ZZ9gemm_fp16PK6__halfS1_PS_iiiE5smemB[1024];
	ld.param.u64 	%rd4, [_Z9gemm_fp16PK6__halfS1_PS_iii_param_0];
	ld.param.u64 	%rd5, [_Z9gemm_fp16PK6__halfS1_PS_iii_param_1];
	ld.param.u64 	%rd6, [_Z9gemm_fp16PK6__halfS1_PS_iii_param_2];
	ld.param.u32 	%r24, [_Z9gemm_fp16PK6__halfS1_PS_iii_param_3];
	ld.param.u32 	%r25, [_Z9gemm_fp16PK6__halfS1_PS_iii_param_4];
	ld.param.u32 	%r26, [_Z9gemm_fp16PK6__halfS1_PS_iii_param_5];
	mov.u32 	%r1, %ctaid.z;
	mov.u32 	%r27, %ctaid.y;
	shl.b32 	%r28, %r27, 4;
	mov.u32 	%r43, %tid.y;
	add.s32 	%r3, %r28, %r43;
	mov.u32 	%r29, %ctaid.x;
	shl.b32 	%r4, %r29, 4;
	mov.u32 	%r41, %tid.x;
	add.s32 	%r6, %r4, %r41;
	setp.lt.s32 	%p1, %r26, 1;
	mov.f32 	%f65, 0f00000000;
	@%p1 bra 	$L__BB0_7;
	shl.b32 	%r31, %r43, 6;
	mov.u32 	%r32, _ZZ9gemm_fp16PK6__halfS1_PS_iiiE5smemA;
	add.s32 	%r7, %r32, %r31;
	shl.b32 	%r33, %r41, 2;
	add.s32 	%r8, %r7, %r33;
	mad.lo.s32 	%r34, %r24, %r1, %r3;
	mov.u32 	%r35, _ZZ9gemm_fp16PK6__halfS1_PS_iiiE5smemB;
	add.s32 	%r10, %r35, %r33;
	add.s32 	%r9, %r10, %r31;
	mad.lo.s32 	%r36, %r26, %r1, %r43;
	mad.lo.s32 	%r37, %r25, %r36, %r41;
	add.s32 	%r44, %r37, %r4;
	shl.b32 	%r12, %r25, 4;
	mad.lo.s32 	%r42, %r34, %r26, %r41;
	cvta.to.global.u64 	%rd1, %rd4;
	cvta.to.global.u64 	%rd2, %rd5;
	mov.f32 	%f65, 0f00000000;
	mov.b32 	%r45, 0;
$L__BB0_2:
	setp.ge.s32 	%p2, %r3, %r24;
	mul.wide.s32 	%rd7, %r42, 2;
	add.s64 	%rd3, %rd1, %rd7;
	setp.ge.s32 	%p3, %r41, %r26;
	mov.f32 	%f63, 0f00000000;
	or.pred  	%p4, %p3, %p2;
	@%p4 bra 	$L__BB0_4;
	ld.global.u16 	%rs1, [%rd3];
	// begin inline asm
	{  cvt.f32.f16 %f63, %rs1;}

	// end inline asm
$L__BB0_4:
	setp.ge.s32 	%p5, %r6, %r25;
	st.shared.f32 	[%r8], %f63;
	setp.ge.s32 	%p6, %r43, %r26;
	mov.f32 	%f64, 0f00000000;
	or.pred  	%p7, %p5, %p6;
	@%p7 bra 	$L__BB0_6;
	mul.wide.s32 	%rd8, %r44, 2;
	add.s64 	%rd9, %rd2, %rd8;
	ld.global.u16 	%rs2, [%rd9];
	// begin inline asm
	{  cvt.f32.f16 %f64, %rs2;}

	// end inline asm
$L__BB0_6:
	st.shared.f32 	[%r9], %f64;
	bar.sync 	0;
	ld.shared.f32 	%f14, [%r7];
	ld.shared.f32 	%f15, [%r10];
	fma.rn.f32 	%f16, %f14, %f15, %f65;
	ld.shared.f32 	%f17, [%r7+4];
	ld.shared.f32 	%f18, [%r10+64];
	fma.rn.f32 	%f19, %f17, %f18, %f16;
	ld.shared.f32 	%f20, [%r7+8];
	ld.shared.f32 	%f21, [%r10+128];
	fma.rn.f32 	%f22, %f20, %f21, %f19;
	ld.shared.f32 	%f23, [%r7+12];
	ld.shared.f32 	%f24, [%r10+192];
	fma.rn.f32 	%f25, %f23, %f24, %f22;
	ld.shared.f32 	%f26, [%r7+16];
	ld.shared.f32 	%f27, [%r10+256];
	fma.rn.f32 	%f28, %f26, %f27, %f25;
	ld.shared.f32 	%f29, [%r7+20];
	ld.shared.f32 	%f30, [%r10+320];
	fma.rn.f32 	%f31, %f29, %f30, %f28;
	ld.shared.f32 	%f32, [%r7+24];
	ld.shared.f32 	%f33, [%r10+384];
	fma.rn.f32 	%f34, %f32, %f33, %f31;
	ld.shared.f32 	%f35, [%r7+28];
	ld.shared.f32 	%f36, [%r10+448];
	fma.rn.f32 	%f37, %f35, %f36, %f34;
	ld.shared.f32 	%f38, [%r7+32];
	ld.shared.f32 	%f39, [%r10+512];
	fma.rn.f32 	%f40, %f38, %f39, %f37;
	ld.shared.f32 	%f41, [%r7+36];
	ld.shared.f32 	%f42, [%r10+576];
	fma.rn.f32 	%f43, %f41, %f42, %f40;
	ld.shared.f32 	%f44, [%r7+40];
	ld.shared.f32 	%f45, [%r10+640];
	fma.rn.f32 	%f46, %f44, %f45, %f43;
	ld.shared.f32 	%f47, [%r7+44];
	ld.shared.f32 	%f48, [%r10+704];
	fma.rn.f32 	%f49, %f47, %f48, %f46;
	ld.shared.f32 	%f50, [%r7+48];
	ld.shared.f32 	%f51, [%r10+768];
	fma.rn.f32 	%f52, %f50, %f51, %f49;
	ld.shared.f32 	%f53, [%r7+52];
	ld.shared.f32 	%f54, [%r10+832];
	fma.rn.f32 	%f55, %f53, %f54, %f52;
	ld.shared.f32 	%f56, [%r7+56];
	ld.shared.f32 	%f57, [%r10+896];
	fma.rn.f32 	%f58, %f56, %f57, %f55;
	ld.shared.f32 	%f59, [%r7+60];
	ld.shared.f32 	%f60, [%r10+960];
	fma.rn.f32 	%f65, %f59, %f60, %f58;
	bar.sync 	0;
	add.s32 	%r45, %r45, 16;
	add.s32 	%r44, %r44, %r12;
	add.s32 	%r43, %r43, 16;
	add.s32 	%r42, %r42, 16;
	add.s32 	%r41, %r41, 16;
	setp.lt.s32 	%p8, %r45, %r26;
	@%p8 bra 	$L__BB0_2;
$L__BB0_7:
	setp.ge.s32 	%p9, %r3, %r24;
	setp.ge.s32 	%p10, %r6, %r25;
	or.pred  	%p11, %p9, %p10;
	@%p11 bra 	$L__BB0_9;
	// begin inline asm
	{  cvt.rn.f16.f32 %rs3, %f65;}

	// end inline asm
	mad.lo.s32 	%r39, %r24, %r1, %r3;
	mad.lo.s32 	%r40, %r39, %r25, %r6;
	cvta.to.global.u64 	%rd10, %rd6;
	mul.wide.s32 	%rd11, %r40, 2;
	add.s64 	%rd12, %rd10, %rd11;
	st.global.u16 	[%rd12], %rs3;
$L__BB0_9:
	ret;

}


// ===== COMPILED SASS (sm_100) =====

	.target	sm_100

	.elftype	@"ET_EXEC"


//--------------------- .note.nv.tkinfo           --------------------------
	.section	.note.nv.tkinfo,"",@"SHT_NOTE"
	.sectionflags	@"SHF_NOTE_NV_TKINFO"
	.tkinfo
        /*0018*/ 	.word	0x00000002
        /*0030*/ 	.string	""
        /*0030*/ 	.string	"ptxas"
        /*0030*/ 	.string	"Cuda compilation tools, release 13.0, V13.0.88"
        /*0030*/ 	.string	"Build cuda_13.0.r13.0/compiler.36424714_0"
        /*0030*/ 	.string	"-arch sm_100 -m 64 "



//--------------------- .note.nv.cuinfo           --------------------------
	.section	.note.nv.cuinfo,"",@"SHT_NOTE"
	.sectionflags	@"SHF_NOTE_NV_CUINFO"
        /*0018*/ 	.short	0x0002
        /*001a*/ 	.short	0x0064
        /*001c*/ 	.short	0x0082
	.zero		2


//--------------------- .nv.info                  --------------------------
	.section	.nv.info,"",@"SHT_CUDA_INFO"
	.align	4


	//----- nvinfo : EIATTR_REGCOUNT
	.align		4
        /*0000*/ 	.byte	0x04, 0x2f
        /*0002*/ 	.short	(.L_1 - .L_0)
	.align		4
.L_0:
        /*0004*/ 	.word	index@(_Z9gemm_fp16PK6__halfS1_PS_iii)
        /*0008*/ 	.word	0x00000020


	//----- nvinfo : EIATTR_FRAME_SIZE
	.align		4
.L_1:
        /*000c*/ 	.byte	0x04, 0x11
        /*000e*/ 	.short	(.L_3 - .L_2)
	.align		4
.L_2:
        /*0010*/ 	.word	index@(_Z9gemm_fp16PK6__halfS1_PS_iii)
        /*0014*/ 	.word	0x00000000


	//----- nvinfo : EIATTR_MIN_STACK_SIZE
	.align		4
.L_3:
        /*0018*/ 	.byte	0x04, 0x12
        /*001a*/ 	.short	(.L_5 - .L_4)
	.align		4
.L_4:
        /*001c*/ 	.word	index@(_Z9gemm_fp16PK6__halfS1_PS_iii)
        /*0020*/ 	.word	0x00000000
.L_5:


//--------------------- .nv.compat                --------------------------
	.section	.nv.compat,"",@"SHT_CUDA_COMPAT_INFO"
	.align	4
        /*0000*/ 	.byte	0x02, 0x09, 0x00, 0x00, 0x02, 0x02, 0x01, 0x00, 0x02, 0x05, 0x05, 0x00, 0x03, 0x07, 0x01, 0x01
        /*0010*/ 	.byte	0x02, 0x03, 0x00, 0x00, 0x02, 0x06, 0x01, 0x00, 0x04, 0x0b, 0x08, 0x00, 0x09, 0x00, 0x00, 0x00
        /*0020*/ 	.byte	0x00, 0x00, 0x00, 0x00


//--------------------- .nv.info._Z9gemm_fp16PK6__halfS1_PS_iii --------------------------
	.section	.nv.info._Z9gemm_fp16PK6__halfS1_PS_iii,"",@"SHT_CUDA_INFO"
	.sectionflags	@""
	.align	4


	//----- nvinfo : EIATTR_CUDA_API_VERSION
	.align		4
        /*0000*/ 	.byte	0x04, 0x37
        /*0002*/ 	.short	(.L_7 - .L_6)
.L_6:
        /*0004*/ 	.word	0x00000082


	//----- nvinfo : EIATTR_KPARAM_INFO
	.align		4
.L_7:
        /*0008*/ 	.byte	0x04, 0x17
        /*000a*/ 	.short	(.L_9 - .L_8)
.L_8:
        /*000c*/ 	.word	0x00000000
        /*0010*/ 	.short	0x0005
        /*0012*/ 	.short	0x0020
        /*0014*/ 	.byte	0x00, 0xf0, 0x11, 0x00


	//----- nvinfo : EIATTR_KPARAM_INFO
	.align		4
.L_9:
        /*0018*/ 	.byte	0x04, 0x17
        /*001a*/ 	.short	(.L_11 - .L_10)
.L_10:
        /*001c*/ 	.word	0x00000000
        /*0020*/ 	.short	0x0004
        /*0022*/ 	.short	0x001c
        /*0024*/ 	.byte	0x00, 0xf0, 0x11, 0x00


	//----- nvinfo : EIATTR_KPARAM_INFO
	.align		4
.L_11:
        /*0028*/ 	.byte	0x04, 0x17
        /*002a*/ 	.short	(.L_13 - .L_12)
.L_12:
        /*002c*/ 	.word	0x00000000
        /*0030*/ 	.short	0x0003
        /*0032*/ 	.short	0x0018
        /*0034*/ 	.byte	0x00, 0xf0, 0x11, 0x00


	//----- nvinfo : EIATTR_KPARAM_INFO
	.align		4
.L_13:
        /*0038*/ 	.byte	0x04, 0x17
        /*003a*/ 	.short	(.L_15 - .L_14)
.L_14:
        /*003c*/ 	.word	0x00000000
        /*0040*/ 	.short	0x0002
        /*0042*/ 	.short	0x0010
        /*0044*/ 	.byte	0x00, 0xf5, 0x21, 0x00


	//----- nvinfo : EIATTR_KPARAM_INFO
	.align		4
.L_15:
        /*0048*/ 	.byte	0x04, 0x17
        /*004a*/ 	.short	(.L_17 - .L_16)
.L_16:
        /*004c*/ 	.word	0x00000000
        /*0050*/ 	.short	0x0001
        /*0052*/ 	.short	0x0008
        /*0054*/ 	.byte	0x00, 0xf5, 0x21, 0x00


	//----- nvinfo : EIATTR_KPARAM_INFO
	.align		4
.L_17:
        /*0058*/ 	.byte	0x04, 0x17
        /*005a*/ 	.short	(.L_19 - .L_18)
.L_18:
        /*005c*/ 	.word	0x00000000
        /*0060*/ 	.short	0x0000
        /*0062*/ 	.short	0x0000
        /*0064*/ 	.byte	0x00, 0xf5, 0x21, 0x00


	//----- nvinfo : EIATTR_SPARSE_MMA_MASK
	.align		4
.L_19:
        /*0068*/ 	.byte	0x03, 0x50
        /*006a*/ 	.short	0x0000


	//----- nvinfo : EIATTR_MAXREG_COUNT
	.align		4
        /*006c*/ 	.byte	0x03, 0x1b
        /*006e*/ 	.short	0x00ff


	//----- nvinfo : EIATTR_NUM_BARRIERS
	.align		4
        /*0070*/ 	.byte	0x02, 0x4c
        /*0072*/ 	.byte	0x01
	.zero		1


	//----- nvinfo : EIATTR_MERCURY_ISA_VERSION
	.align		4
        /*0074*/ 	.byte	0x03, 0x5f
        /*0076*/ 	.short	0x0101


	//----- nvinfo : EIATTR_VRC_CTA_INIT_COUNT
	.align		4
        /*0078*/ 	.byte	0x02, 0x4a
	.zero		1
	.zero		1


	//----- nvinfo : EIATTR_EXIT_INSTR_OFFSETS
	.align		4
        /*007c*/ 	.byte	0x04, 0x1c
        /*007e*/ 	.short	(.L_21 - .L_20)


	//   ....[0]....
.L_20:
        /*0080*/ 	.word	0x00000600


	//   ....[1]....
        /*0084*/ 	.word	0x00000670


	//----- nvinfo : EIATTR_CBANK_PARAM_SIZE
	.align		4
.L_21:
        /*0088*/ 	.byte	0x03, 0x19
        /*008a*/ 	.short	0x0024


	//----- nvinfo : EIATTR_PARAM_CBANK
	.align		4
        /*008c*/ 	.byte	0x04, 0x0a
        /*008e*/ 	.short	(.L_23 - .L_22)
	.align		4
.L_22:
        /*0090*/ 	.word	index@(.nv.constant0._Z9gemm_fp16PK6__halfS1_PS_iii)
        /*0094*/ 	.short	0x0380
        /*0096*/ 	.short	0x0024


	//----- nvinfo : EIATTR_SW_WAR
	.align		4
.L_23:
        /*0098*/ 	.byte	0x04, 0x36
        /*009a*/ 	.short	(.L_25 - .L_24)
.L_24:
        /*009c*/ 	.word	0x00000008
.L_25:


//--------------------- .nv.callgraph             --------------------------
	.section	.nv.callgraph,"",@"SHT_CUDA_CALLGRAPH"
	.align	4
	.sectionentsize	8
	.align		4
        /*0000*/ 	.word	0x00000000
	.align		4
        /*0004*/ 	.word	0xffffffff
	.align		4
        /*0008*/ 	.word	0x00000000
	.align		4
        /*000c*/ 	.word	0xfffffffe
	.align		4
        /*0010*/ 	.word	0x00000000
	.align		4
        /*0014*/ 	.word	0xfffffffd
	.align		4
        /*0018*/ 	.word	0x00000000
	.align		4
        /*001c*/ 	.word	0xfffffffc


//--------------------- .text._Z9gemm_fp16PK6__halfS1_PS_iii --------------------------
	.section	.text._Z9gemm_fp16PK6__halfS1_PS_iii,"ax",@progbits
	.align	128
        .global         _Z9gemm_fp16PK6__halfS1_PS_iii
        .type           _Z9gemm_fp16PK6__halfS1_PS_iii,@function
        .size           _Z9gemm_fp16PK6__halfS1_PS_iii,(.L_x_3 - _Z9gemm_fp16PK6__halfS1_PS_iii)
        .other          _Z9gemm_fp16PK6__halfS1_PS_iii,@"STO_CUDA_ENTRY STV_DEFAULT"
_Z9gemm_fp16PK6__halfS1_PS_iii:
.text._Z9gemm_fp16PK6__halfS1_PS_iii:
[----:B------:R-:W-:Y:S08]  /*0000*/  LDC R1, c[0x0][0x37c] ;  /* 0x0000df00ff017b82 */ /* 0x000ff00000000800 */
[----:B------:R-:W0:Y:S01]  /*0010*/  LDC R7, c[0x0][0x3a0] ;  /* 0x0000e800ff077b82 */ /* 0x000e220000000800 */
[----:B------:R-:W1:Y:S01]  /*0020*/  S2R R13, SR_CTAID.Y ;  /* 0x00000000000d7919 */ /* 0x000e620000002600 */
[----:B------:R-:W2:Y:S01]  /*0030*/  LDCU.64 UR8, c[0x0][0x358] ;  /* 0x00006b00ff0877ac */ /* 0x000ea20008000a00 */
[----:B------:R-:W-:Y:S01]  /*0040*/  HFMA2 R23, -RZ, RZ, 0, 0 ;  /* 0x00000000ff177431 */ /* 0x000fe200000001ff */
[----:B------:R-:W1:Y:S04]  /*0050*/  S2R R0, SR_TID.Y ;  /* 0x0000000000007919 */ /* 0x000e680000002200 */
[----:B------:R-:W3:Y:S01]  /*0060*/  S2UR UR7, SR_CTAID.Z ;  /* 0x00000000000779c3 */ /* 0x000ee20000002700 */
[----:B------:R-:W4:Y:S01]  /*0070*/  S2R R5, SR_CTAID.X ;  /* 0x0000000000057919 */ /* 0x000f220000002500 */
[----:B------:R-:W4:Y:S01]  /*0080*/  S2R R16, SR_TID.X ;  /* 0x0000000000107919 */ /* 0x000f220000002100 */
[----:B0-----:R-:W-:-:S02]  /*0090*/  ISETP.GE.AND P0, PT, R7, 0x1, PT ;  /* 0x000000010700780c */ /* 0x001fc40003f06270 */
[----:B-1----:R-:W-:Y:S02]  /*00a0*/  LEA R13, R13, R0, 0x4 ;  /* 0x000000000d0d7211 */ /* 0x002fe400078e20ff */
[----:B----4-:R-:W-:-:S09]  /*00b0*/  LEA R12, R5, R16, 0x4 ;  /* 0x00000010050c7211 */ /* 0x010fd200078e20ff */
[----:B--23--:R-:W-:Y:S05]  /*00c0*/  @!P0 BRA `(.L_x_0) ;  /* 0x0000000400408947 */ /* 0x00cfea0003800000 */
[----:B------:R-:W0:Y:S01]  /*00d0*/  S2UR UR6, SR_CgaCtaId ;  /* 0x00000000000679c3 */ /* 0x000e220000008800 */
[----:B------:R-:W-:Y:S01]  /*00e0*/  UMOV UR4, 0x400 ;  /* 0x0000040000047882 */ /* 0x000fe20000000000 */
[----:B------:R-:W-:Y:S01]  /*00f0*/  IMAD R4, R7, UR7, R0 ;  /* 0x0000000707047c24 */ /* 0x000fe2000f8e0200 */
[----:B------:R-:W-:Y:S01]  /*0100*/  UIADD3 UR5, UPT, UPT, UR4, 0x400, URZ ;  /* 0x0000040004057890 */ /* 0x000fe2000fffe0ff */
[----:B------:R-:W-:Y:S01]  /*0110*/  MOV R23, RZ ;  /* 0x000000ff00177202 */ /* 0x000fe20000000f00 */
[----:B------:R-:W1:Y:S03]  /*0120*/  LDCU UR10, c[0x0][0x3a0] ;  /* 0x00007400ff0a77ac */ /* 0x000e660008000800 */
[----:B------:R-:W2:Y:S08]  /*0130*/  LDC.64 R8, c[0x0][0x398] ;  /* 0x0000e600ff087b82 */ /* 0x000eb00000000a00 */
[----:B------:R-:W3:Y:S08]  /*0140*/  LDC R17, c[0x0][0x39c] ;  /* 0x0000e700ff117b82 */ /* 0x000ef00000000800 */
[----:B------:R-:W4:Y:S01]  /*0150*/  LDC.64 R2, c[0x0][0x380] ;  /* 0x0000e000ff027b82 */ /* 0x000f220000000a00 */
[----:B0-----:R-:W-:-:S02]  /*0160*/  ULEA UR4, UR6, UR4, 0x18 ;  /* 0x0000000406047291 */ /* 0x001fc4000f8ec0ff */
[----:B------:R-:W-:-:S04]  /*0170*/  ULEA UR5, UR6, UR5, 0x18 ;  /* 0x0000000506057291 */ /* 0x000fc8000f8ec0ff */
[----:B------:R-:W-:Y:S01]  /*0180*/  LEA R19, R0, UR4, 0x6 ;  /* 0x0000000400137c11 */ /* 0x000fe2000f8e30ff */
[--C-:B--2---:R-:W-:Y:S01]  /*0190*/  IMAD R4, R4, R9, R16.reuse ;  /* 0x0000000904047224 */ /* 0x104fe200078e0210 */
[----:B------:R-:W-:Y:S01]  /*01a0*/  LEA R21, R16, UR5, 0x2 ;  /* 0x0000000510157c11 */ /* 0x000fe2000f8e10ff */
[----:B------:R-:W-:Y:S01]  /*01b0*/  IMAD R15, R8, UR7, R13 ;  /* 0x00000007080f7c24 */ /* 0x000fe2000f8e020d */
[----:B------:R-:W-:Y:S01]  /*01c0*/  ISETP.GE.AND P1, PT, R13, R8, PT ;  /* 0x000000080d00720c */ /* 0x000fe20003f26270 */
[----:B------:R-:W-:Y:S01]  /*01d0*/  UMOV UR4, URZ ;  /* 0x000000ff00047c82 */ /* 0x000fe20008000000 */
[----:B------:R-:W-:Y:S01]  /*01e0*/  LEA R14, R5, R4, 0x4 ;  /* 0x00000004050e7211 */ /* 0x000fe200078e20ff */
[----:B------:R-:W-:Y:S01]  /*01f0*/  IMAD R15, R15, R7, R16 ;  /* 0x000000070f0f7224 */ /* 0x000fe200078e0210 */
[----:B------:R-:W-:Y:S02]  /*0200*/  LEA R20, R16, R19, 0x2 ;  /* 0x0000001310147211 */ /* 0x000fe400078e10ff */
[----:B-1-3--:R-:W-:-:S07]  /*0210*/  LEA R18, R0, R21, 0x6 ;  /* 0x0000001500127211 */ /* 0x00afce00078e30ff */
.L_x_1:
[----:B------:R-:W-:Y:S01]  /*0220*/  ISETP.GE.AND P0, PT, R0, UR10, PT ;  /* 0x0000000a00007c0c */ /* 0x000fe2000bf06270 */
[----:B----4-:R-:W-:Y:S01]  /*0230*/  IMAD.WIDE R4, R15, 0x2, R2 ;  /* 0x000000020f047825 */ /* 0x010fe200078e0202 */
[----:B------:R-:W-:Y:S02]  /*0240*/  ISETP.GE.OR P2, PT, R16, UR10, P1 ;  /* 0x0000000a10007c0c */ /* 0x000fe40008f46670 */
[----:B------:R-:W-:-:S11]  /*0250*/  ISETP.GE.OR P0, PT, R12, R17, P0 ;  /* 0x000000110c00720c */ /* 0x000fd60000706670 */
[----:B------:R-:W2:Y:S02]  /*0260*/  @!P2 LDG.E.U16 R4, desc[UR8][R4.64] ;  /* 0x000000080404a981 */ /* 0x000ea4000c1e1500 */
[----:B------:R-:W0:Y:S02]  /*0270*/  @!P0 LDC.64 R6, c[0x0][0x388] ;  /* 0x0000e200ff068b82 */ /* 0x000e240000000a00 */
[----:B0-----:R-:W-:-:S06]  /*0280*/  @!P0 IMAD.WIDE R6, R14, 0x2, R6 ;  /* 0x000000020e068825 */ /* 0x001fcc00078e0206 */
[----:B------:R-:W3:Y:S01]  /*0290*/  @!P0 LDG.E.U16 R6, desc[UR8][R6.64] ;  /* 0x0000000806068981 */ /* 0x000ee2000c1e1500 */
[----:B------:R-:W-:Y:S01]  /*02a0*/  HFMA2 R29, -RZ, RZ, 0, 0 ;  /* 0x00000000ff1d7431 */ /* 0x000fe200000001ff */
[----:B------:R-:W-:Y:S01]  /*02b0*/  MOV R27, RZ ;  /* 0x000000ff001b7202 */ /* 0x000fe20000000f00 */
[----:B------:R-:W-:-:S04]  /*02c0*/  UIADD3 UR4, UPT, UPT, UR4, 0x10, URZ ;  /* 0x0000001004047890 */ /* 0x000fc8000fffe0ff */
[----:B------:R-:W-:Y:S01]  /*02d0*/  UISETP.GE.AND UP0, UPT, UR4, UR10, UPT ;  /* 0x0000000a0400728c */ /* 0x000fe2000bf06270 */
[----:B------:R-:W-:Y:S02]  /*02e0*/  IADD3 R0, PT, PT, R0, 0x10, RZ ;  /* 0x0000001000007810 */ /* 0x000fe40007ffe0ff */
[----:B------:R-:W-:Y:S02]  /*02f0*/  IADD3 R15, PT, PT, R15, 0x10, RZ ;  /* 0x000000100f0f7810 */ /* 0x000fe40007ffe0ff */
[----:B------:R-:W-:Y:S02]  /*0300*/  IADD3 R16, PT, PT, R16, 0x10, RZ ;  /* 0x0000001010107810 */ /* 0x000fe40007ffe0ff */
[----:B------:R-:W-:Y:S01]  /*0310*/  LEA R14, R17, R14, 0x4 ;  /* 0x0000000e110e7211 */ /* 0x000fe200078e20ff */
[----:B--2---:R-:W-:-:S05]  /*0320*/  @!P2 HADD2.F32 R27, -RZ, R4.H0_H0 ;  /* 0x20000004ff1ba230 */ /* 0x004fca0000004100 */
[----:B------:R-:W-:Y:S01]  /*0330*/  STS [R20], R27 ;  /* 0x0000001b14007388 */ /* 0x000fe20000000800 */
[----:B---3--:R-:W-:-:S05]  /*0340*/  @!P0 HADD2.F32 R29, -RZ, R6.H0_H0 ;  /* 0x20000006ff1d8230 */ /* 0x008fca0000004100 */
[----:B------:R-:W-:Y:S01]  /*0350*/  STS [R18], R29 ;  /* 0x0000001d12007388 */ /* 0x000fe20000000800 */
[----:B------:R-:W-:Y:S06]  /*0360*/  BAR.SYNC.DEFER_BLOCKING 0x0 ;  /* 0x0000000000007b1d */ /* 0x000fec0000010000 */
[----:B------:R-:W-:Y:S04]  /*0370*/  LDS R22, [R21] ;  /* 0x0000000015167984 */ /* 0x000fe80000000800 */
[----:B------:R-:W0:Y:S04]  /*0380*/  LDS.128 R8, [R19] ;  /* 0x0000000013087984 */ /* 0x000e280000000c00 */
[----:B------:R-:W1:Y:S04]  /*0390*/  LDS R26, [R21+0x40] ;  /* 0x00004000151a7984 */ /* 0x000e680000000800 */
[----:B------:R-:W2:Y:S04]  /*03a0*/  LDS R25, [R21+0x80] ;  /* 0x0000800015197984 */ /* 0x000ea80000000800 */
[----:B------:R-:W3:Y:S04]  /*03b0*/  LDS R24, [R21+0xc0] ;  /* 0x0000c00015187984 */ /* 0x000ee80000000800 */
[----:B------:R-:W-:Y:S04]  /*03c0*/  LDS.128 R4, [R19+0x10] ;  /* 0x0000100013047984 */ /* 0x000fe80000000c00 */
[----:B------:R-:W-:Y:S01]  /*03d0*/  LDS R27, [R21+0x200] ;  /* 0x00020000151b7984 */ /* 0x000fe20000000800 */
[----:B0-----:R-:W-:-:S03]  /*03e0*/  FFMA R8, R8, R22, R23 ;  /* 0x0000001608087223 */ /* 0x001fc60000000017 */
[----:B------:R-:W0:Y:S01]  /*03f0*/  LDS R23, [R21+0x100] ;  /* 0x0001000015177984 */ /* 0x000e220000000800 */
[----:B-1----:R-:W-:-:S03]  /*0400*/  FFMA R8, R26, R9, R8 ;  /* 0x000000091a087223 */ /* 0x002fc60000000008 */
[----:B------:R-:W1:Y:S01]  /*0410*/  LDS R22, [R21+0x140] ;  /* 0x0001400015167984 */ /* 0x000e620000000800 */
[----:B--2---:R-:W-:-:S03]  /*0420*/  FFMA R9, R25, R10, R8 ;  /* 0x0000000a19097223 */ /* 0x004fc60000000008 */
[----:B------:R-:W2:Y:S01]  /*0430*/  LDS R25, [R21+0x180] ;  /* 0x0001800015197984 */ /* 0x000ea20000000800 */
[----:B---3--:R-:W-:-:S03]  /*0440*/  FFMA R9, R24, R11, R9 ;  /* 0x0000000b18097223 */ /* 0x008fc60000000009 */
[----:B------:R-:W3:Y:S04]  /*0450*/  LDS R26, [R21+0x1c0] ;  /* 0x0001c000151a7984 */ /* 0x000ee80000000800 */
[----:B------:R-:W-:Y:S01]  /*0460*/  LDS R24, [R21+0x240] ;  /* 0x0002400015187984 */ /* 0x000fe20000000800 */
[----:B0-----:R-:W-:-:S03]  /*0470*/  FFMA R23, R4, R23, R9 ;  /* 0x0000001704177223 */ /* 0x001fc60000000009 */
[----:B------:R-:W0:Y:S01]  /*0480*/  LDS.128 R8, [R19+0x20] ;  /* 0x0000200013087984 */ /* 0x000e220000000c00 */
[----:B-1----:R-:W-:-:S03]  /*0490*/  FFMA R22, R22, R5, R23 ;  /* 0x0000000516167223 */ /* 0x002fc60000000017 */
[----:B------:R-:W1:Y:S01]  /*04a0*/  LDS R23, [R21+0x280] ;  /* 0x0002800015177984 */ /* 0x000e620000000800 */
[----:B--2---:R-:W-:-:S03]  /*04b0*/  FFMA R25, R25, R6, R22 ;  /* 0x0000000619197223 */ /* 0x004fc60000000016 */
[----:B------:R-:W2:Y:S01]  /*04c0*/  LDS R22, [R21+0x2c0] ;  /* 0x0002c00015167984 */ /* 0x000ea20000000800 */
[----:B---3--:R-:W-:-:S03]  /*04d0*/  FFMA R7, R26, R7, R25 ;  /* 0x000000071a077223 */ /* 0x008fc60000000019 */
[----:B------:R-:W-:Y:S01]  /*04e0*/  LDS R25, [R21+0x300] ;  /* 0x0003000015197984 */ /* 0x000fe20000000800 */
[----:B0-----:R-:W-:-:S03]  /*04f0*/  FFMA R27, R8, R27, R7 ;  /* 0x0000001b081b7223 */ /* 0x001fc60000000007 */
[----:B------:R-:W0:Y:S01]  /*0500*/  LDS.128 R4, [R19+0x30] ;  /* 0x0000300013047984 */ /* 0x000e220000000c00 */
[----:B------:R-:W-:-:S03]  /*0510*/  FFMA R24, R24, R9, R27 ;  /* 0x0000000918187223 */ /* 0x000fc6000000001b */
[----:B------:R-:W3:Y:S04]  /*0520*/  LDS R27, [R21+0x340] ;  /* 0x00034000151b7984 */ /* 0x000ee80000000800 */
[----:B------:R-:W4:Y:S04]  /*0530*/  LDS R9, [R21+0x380] ;  /* 0x0003800015097984 */ /* 0x000f280000000800 */
[----:B------:R-:W5:Y:S01]  /*0540*/  LDS R8, [R21+0x3c0] ;  /* 0x0003c00015087984 */ /* 0x000f620000000800 */
[----:B-1----:R-:W-:-:S04]  /*0550*/  FFMA R23, R23, R10, R24 ;  /* 0x0000000a17177223 */ /* 0x002fc80000000018 */
[----:B--2---:R-:W-:-:S04]  /*0560*/  FFMA R11, R22, R11, R23 ;  /* 0x0000000b160b7223 */ /* 0x004fc80000000017 */
[----:B0-----:R-:W-:-:S04]  /*0570*/  FFMA R4, R4, R25, R11 ;  /* 0x0000001904047223 */ /* 0x001fc8000000000b */
[----:B---3--:R-:W-:-:S04]  /*0580*/  FFMA R4, R27, R5, R4 ;  /* 0x000000051b047223 */ /* 0x008fc80000000004 */
[----:B----4-:R-:W-:-:S04]  /*0590*/  FFMA R9, R9, R6, R4 ;  /* 0x0000000609097223 */ /* 0x010fc80000000004 */
[----:B-----5:R-:W-:Y:S01]  /*05a0*/  FFMA R23, R8, R7, R9 ;  /* 0x0000000708177223 */ /* 0x020fe20000000009 */
[----:B------:R-:W-:Y:S06]  /*05b0*/  BAR.SYNC.DEFER_BLOCKING 0x0 ;  /* 0x0000000000007b1d */ /* 0x000fec0000010000 */
[----:B------:R-:W-:Y:S05]  /*05c0*/  BRA.U !UP0, `(.L_x_1) ;  /* 0xfffffffd08147547 */ /* 0x000fea000b83ffff */
.L_x_0:
[----:B------:R-:W0:Y:S02]  /*05d0*/  LDC.64 R4, c[0x0][0x398] ;  /* 0x0000e600ff047b82 */ /* 0x000e240000000a00 */
[----:B0-----:R-:W-:-:S04]  /*05e0*/  ISETP.GE.AND P0, PT, R12, R5, PT ;  /* 0x000000050c00720c */ /* 0x001fc80003f06270 */
[----:B------:R-:W-:-:S13]  /*05f0*/  ISETP.GE.OR P0, PT, R13, R4, P0 ;  /* 0x000000040d00720c */ /* 0x000fda0000706670 */
[----:B------:R-:W-:Y:S05]  /*0600*/  @P0 EXIT ;  /* 0x000000000000094d */ /* 0x000fea0003800000 */
[----:B------:R-:W0:Y:S01]  /*0610*/  LDC.64 R2, c[0x0][0x390] ;  /* 0x0000e400ff027b82 */ /* 0x000e220000000a00 */
[----:B------:R-:W-:Y:S01]  /*0620*/  IMAD R4, R4, UR7, R13 ;  /* 0x0000000704047c24 */ /* 0x000fe2000f8e020d */
[----:B------:R-:W-:-:S03]  /*0630*/  F2FP.F16.F32.PACK_AB R23, RZ, R23 ;  /* 0x00000017ff17723e */ /* 0x000fc600000000ff */
[----:B------:R-:W-:-:S04]  /*0640*/  IMAD R5, R4, R5, R12 ;  /* 0x0000000504057224 */ /* 0x000fc800078e020c */
[----:B0-----:R-:W-:-:S05]  /*0650*/  IMAD.WIDE R2, R5, 0x2, R2 ;  /* 0x0000000205027825 */ /* 0x001fca00078e0202 */
[----:B------:R-:W-:Y:S01]  /*0660*/  STG.E.U16 desc[UR8][R2.64], R23 ;  /* 0x0000001702007986 */ /* 0x000fe2000c101508 */
[----:B------:R-:W-:Y:S05]  /*0670*/  EXIT ;  /* 0x000000000000794d */ /* 0x000fea0003800000 */
.L_x_2:
[----:B------:R-:W-:-:S00]  /*0680*/  BRA `(.L_x_2) ;  /* 0xfffffffc00fc7947 */ /* 0x000fc0000383ffff */
[----:B------:R-:W-:-:S00]  /*0690*/  NOP ;  /* 0x0000000000007918 */ /* 0x000fc00000000000 */
        /* <DEDUP_REMOVED lines=14> */
.L_x_3:


//--------------------- .nv.shared._Z9gemm_fp16PK6__halfS1_PS_iii --------------------------
	.section	.nv.shared._Z9gemm_fp16PK6__halfS1_PS_iii,"aw",@nobits
	.sectionflags	@""
	.align	4
.nv.shared._Z9gemm_fp16PK6__halfS1_PS_iii:
	.zero		3072


//--------------------- .nv.shared.reserved.0     --------------------------
	.section	.nv.shared.reserved.0,"aw",@nobits
	.weak		__nv_reservedSMEM_offset_0_alias
	.size		__nv_reservedSMEM_offset_0_alias, 0, 64
	.other		__nv_reservedSMEM_offset_0_alias,@"STO_CUDA_RESERVED_SHARED STV_DEFAULT"
__nv_reservedSMEM_offset_0_alias:
	.zero		0
	.zero		64


//--------------------- .nv.constant0._Z9gemm_fp16PK6__halfS1_PS_iii --------------------------
	.section	.nv.constant0._Z9gemm_fp16PK6__halfS1_PS_iii,"a",@progbits
	.sectionflags	@""
	.align	4
.nv.constant0._Z9gemm_fp16PK6__halfS1_PS_iii:
	.zero		932


//--------------------- SYMBOLS --------------------------

	.type		.nv.reservedSmem.offset0,@object
	.size		.nv.reservedSmem.offset0,0x4
	.type		.nv.reservedSmem.cap,@object
	.size		.nv.reservedSmem.cap,0x4
